//
// Generated by NVIDIA NVVM Compiler
//
// Compiler Build ID: CL-36424714
// Cuda compilation tools, release 13.0, V13.0.88
// Based on NVVM 20.0.0
//

.version 9.0
.target sm_100
.address_size 64

	// .globl	_Z11vector_swapPfS_S_

.visible .entry _Z11vector_swapPfS_S_(
	.param .u64 .ptr .align 1 _Z11vector_swapPfS_S__param_0,
	.param .u64 .ptr .align 1 _Z11vector_swapPfS_S__param_1,
	.param .u64 .ptr .align 1 _Z11vector_swapPfS_S__param_2
)
{
	.reg .pred 	%p<2>;
	.reg .b32 	%r<5>;
	.reg .b32 	%f<4>;
	.reg .b64 	%rd<11>;

	ld.param.u64 	%rd1, [_Z11vector_swapPfS_S__param_0];
	ld.param.u64 	%rd2, [_Z11vector_swapPfS_S__param_1];
	ld.param.u64 	%rd3, [_Z11vector_swapPfS_S__param_2];
	mov.u32 	%r2, %tid.x;
	mov.u32 	%r3, %ctaid.x;
	shl.b32 	%r4, %r3, 8;
	add.s32 	%r1, %r4, %r2;
	setp.gt.s32 	%p1, %r1, 40959;
	@%p1 bra 	$L__BB0_2;
	cvta.to.global.u64 	%rd4, %rd2;
	cvta.to.global.u64 	%rd5, %rd3;
	cvta.to.global.u64 	%rd6, %rd1;
	mul.wide.s32 	%rd7, %r1, 4;
	add.s64 	%rd8, %rd4, %rd7;
	ld.global.f32 	%f1, [%rd8];
	add.s64 	%rd9, %rd5, %rd7;
	st.global.f32 	[%rd9], %f1;
	add.s64 	%rd10, %rd6, %rd7;
	ld.global.f32 	%f2, [%rd10];
	st.global.f32 	[%rd8], %f2;
	ld.global.f32 	%f3, [%rd9];
	st.global.f32 	[%rd10], %f3;
$L__BB0_2:
	ret;

}


// ===== COMPILED SASS (sm_100) =====

	.target	sm_100

	.elftype	@"ET_EXEC"


//--------------------- .note.nv.tkinfo           --------------------------
	.section	.note.nv.tkinfo,"",@"SHT_NOTE"
	.sectionflags	@"SHF_NOTE_NV_TKINFO"
	.tkinfo
        /*0018*/ 	.word	0x00000002
        /*0030*/ 	.string	""
        /*0030*/ 	.string	"ptxas"
        /*0030*/ 	.string	"Cuda compilation tools, release 13.0, V13.0.88"
        /*0030*/ 	.string	"Build cuda_13.0.r13.0/compiler.36424714_0"
        /*0030*/ 	.string	"-arch sm_100 -m 64 "



//--------------------- .note.nv.cuinfo           --------------------------
	.section	.note.nv.cuinfo,"",@"SHT_NOTE"
	.sectionflags	@"SHF_NOTE_NV_CUINFO"
        /*0018*/ 	.short	0x0002
        /*001a*/ 	.short	0x0064
        /*001c*/ 	.short	0x0082
	.zero		2


//--------------------- .nv.info                  --------------------------
	.section	.nv.info,"",@"SHT_CUDA_INFO"
	.align	4


	//----- nvinfo : EIATTR_REGCOUNT
	.align		4
        /*0000*/ 	.byte	0x04, 0x2f
        /*0002*/ 	.short	(.L_1 - .L_0)
	.align		4
.L_0:
        /*0004*/ 	.word	index@(_Z11vector_swapPfS_S_)
        /*0008*/ 	.word	0x00000010


	//----- nvinfo : EIATTR_FRAME_SIZE
	.align		4
.L_1:
        /*000c*/ 	.byte	0x04, 0x11
        /*000e*/ 	.short	(.L_3 - .L_2)
	.align		4
.L_2:
        /*0010*/ 	.word	index@(_Z11vector_swapPfS_S_)
        /*0014*/ 	.word	0x00000000


	//----- nvinfo : EIATTR_MIN_STACK_SIZE
	.align		4
.L_3:
        /*0018*/ 	.byte	0x04, 0x12
        /*001a*/ 	.short	(.L_5 - .L_4)
	.align		4
.L_4:
        /*001c*/ 	.word	index@(_Z11vector_swapPfS_S_)
        /*0020*/ 	.word	0x00000000
.L_5:


//--------------------- .nv.compat                --------------------------
	.section	.nv.compat,"",@"SHT_CUDA_COMPAT_INFO"
	.align	4
        /*0000*/ 	.byte	0x02, 0x09, 0x00, 0x00, 0x02, 0x02, 0x01, 0x00, 0x02, 0x05, 0x05, 0x00, 0x03, 0x07, 0x01, 0x01
        /*0010*/ 	.byte	0x02, 0x03, 0x00, 0x00, 0x02, 0x06, 0x01, 0x00, 0x04, 0x0b, 0x08, 0x00, 0x09, 0x00, 0x00, 0x00
        /*0020*/ 	.byte	0x00, 0x00, 0x00, 0x00


//--------------------- .nv.info._Z11vector_swapPfS_S_ --------------------------
	.section	.nv.info._Z11vector_swapPfS_S_,"",@"SHT_CUDA_INFO"
	.sectionflags	@""
	.align	4


	//----- nvinfo : EIATTR_CUDA_API_VERSION
	.align		4
        /*0000*/ 	.byte	0x04, 0x37
        /*0002*/ 	.short	(.L_7 - .L_6)
.L_6:
        /*0004*/ 	.word	0x00000082


	//----- nvinfo : EIATTR_KPARAM_INFO
	.align		4
.L_7:
        /*0008*/ 	.byte	0x04, 0x17
        /*000a*/ 	.short	(.L_9 - .L_8)
.L_8:
        /*000c*/ 	.word	0x00000000
        /*0010*/ 	.short	0x0002
        /*0012*/ 	.short	0x0010
        /*0014*/ 	.byte	0x00, 0xf5, 0x21, 0x00


	//----- nvinfo : EIATTR_KPARAM_INFO
	.align		4
.L_9:
        /*0018*/ 	.byte	0x04, 0x17
        /*001a*/ 	.short	(.L_11 - .L_10)
.L_10:
        /*001c*/ 	.word	0x00000000
        /*0020*/ 	.short	0x0001
        /*0022*/ 	.short	0x0008
        /*0024*/ 	.byte	0x00, 0xf5, 0x21, 0x00


	//----- nvinfo : EIATTR_KPARAM_INFO
	.align		4
.L_11:
        /*0028*/ 	.byte	0x04, 0x17
        /*002a*/ 	.short	(.L_13 - .L_12)
.L_12:
        /*002c*/ 	.word	0x00000000
        /*0030*/ 	.short	0x0000
        /*0032*/ 	.short	0x0000
        /*0034*/ 	.byte	0x00, 0xf5, 0x21, 0x00


	//----- nvinfo : EIATTR_SPARSE_MMA_MASK
	.align		4
.L_13:
        /*0038*/ 	.byte	0x03, 0x50
        /*003a*/ 	.short	0x0000


	//----- nvinfo : EIATTR_MAXREG_COUNT
	.align		4
        /*003c*/ 	.byte	0x03, 0x1b
        /*003e*/ 	.short	0x00ff


	//----- nvinfo : EIATTR_MERCURY_ISA_VERSION
	.align		4
        /*0040*/ 	.byte	0x03, 0x5f
        /*0042*/ 	.short	0x0101


	//----- nvinfo : EIATTR_VRC_CTA_INIT_COUNT
	.align		4
        /*0044*/ 	.byte	0x02, 0x4a
	.zero		1
	.zero		1


	//----- nvinfo : EIATTR_EXIT_INSTR_OFFSETS
	.align		4
        /*0048*/ 	.byte	0x04, 0x1c
        /*004a*/ 	.short	(.L_15 - .L_14)


	//   ....[0]....
.L_14:
        /*004c*/ 	.word	0x00000050


	//   ....[1]....
        /*0050*/ 	.word	0x00000130


	//----- nvinfo : EIATTR_CBANK_PARAM_SIZE
	.align		4
.L_15:
        /*0054*/ 	.byte	0x03, 0x19
        /*0056*/ 	.short	0x0018


	//----- nvinfo : EIATTR_PARAM_CBANK
	.align		4
        /*0058*/ 	.byte	0x04, 0x0a
        /*005a*/ 	.short	(.L_17 - .L_16)
	.align		4
.L_16:
        /*005c*/ 	.word	index@(.nv.constant0._Z11vector_swapPfS_S_)
        /*0060*/ 	.short	0x0380
        /*0062*/ 	.short	0x0018


	//----- nvinfo : EIATTR_SW_WAR
	.align		4
.L_17:
        /*0064*/ 	.byte	0x04, 0x36
        /*0066*/ 	.short	(.L_19 - .L_18)
.L_18:
        /*0068*/ 	.word	0x00000008
.L_19:


//--------------------- .nv.callgraph             --------------------------
	.section	.nv.callgraph,"",@"SHT_CUDA_CALLGRAPH"
	.align	4
	.sectionentsize	8
	.align		4
        /*0000*/ 	.word	0x00000000
	.align		4
        /*0004*/ 	.word	0xffffffff
	.align		4
        /*0008*/ 	.word	0x00000000
	.align		4
        /*000c*/ 	.word	0xfffffffe
	.align		4
        /*0010*/ 	.word	0x00000000
	.align		4
        /*0014*/ 	.word	0xfffffffd
	.align		4
        /*0018*/ 	.word	0x00000000
	.align		4
        /*001c*/ 	.word	0xfffffffc


//--------------------- .text._Z11vector_swapPfS_S_ --------------------------
	.section	.text._Z11vector_swapPfS_S_,"ax",@progbits
	.align	128
        .global         _Z11vector_swapPfS_S_
        .type           _Z11vector_swapPfS_S_,@function
        .size           _Z11vector_swapPfS_S_,(.L_x_1 - _Z11vector_swapPfS_S_)
        .other          _Z11vector_swapPfS_S_,@"STO_CUDA_ENTRY STV_DEFAULT"
_Z11vector_swapPfS_S_:
.text._Z11vector_swapPfS_S_:
[----:B------:R-:W-:Y:S01]  /*0000*/  LDC R1, c[0x0][0x37c] ;  /* 0x0000df00ff017b82 */ /* 0x000fe20000000800 */
[----:B------:R-:W0:Y:S01]  /*0010*/  S2R R9, SR_TID.X ;  /* 0x0000000000097919 */ /* 0x000e220000002100 */
[----:B------:R-:W0:Y:S02]  /*0020*/  S2R R0, SR_CTAID.X ;  /* 0x0000000000007919 */ /* 0x000e240000002500 */
[----:B0-----:R-:W-:-:S04]  /*0030*/  LEA R9, R0, R9, 0x8 ;  /* 0x0000000900097211 */ /* 0x001fc800078e40ff */
[----:B------:R-:W-:-:S13]  /*0040*/  ISETP.GT.AND P0, PT, R9, 0x9fff, PT ;  /* 0x00009fff0900780c */ /* 0x000fda0003f04270 */
[----:B------:R-:W-:Y:S05]  /*0050*/  @P0 EXIT ;  /* 0x000000000000094d */ /* 0x000fea0003800000 */
[----:B------:R-:W0:Y:S01]  /*0060*/  LDC.64 R2, c[0x0][0x388] ;  /* 0x0000e200ff027b82 */ /* 0x000e220000000a00 */
[----:B------:R-:W1:Y:S07]  /*0070*/  LDCU.64 UR4, c[0x0][0x358] ;  /* 0x00006b00ff0477ac */ /* 0x000e6e0008000a00 */
[----:B------:R-:W2:Y:S08]  /*0080*/  LDC.64 R4, c[0x0][0x390] ;  /* 0x0000e400ff047b82 */ /* 0x000eb00000000a00 */
[----:B------:R-:W3:Y:S01]  /*0090*/  LDC.64 R6, c[0x0][0x380] ;  /* 0x0000e000ff067b82 */ /* 0x000ee20000000a00 */
[----:B0-----:R-:W-:-:S05]  /*00a0*/  IMAD.WIDE R2, R9, 0x4, R2 ;  /* 0x0000000409027825 */ /* 0x001fca00078e0202 */
[----:B-1----:R-:W4:Y:S01]  /*00b0*/  LDG.E R11, desc[UR4][R2.64] ;  /* 0x00000004020b7981 */ /* 0x002f22000c1e1900 */
[----:B--2---:R-:W-:-:S04]  /*00c0*/  IMAD.WIDE R4, R9, 0x4, R4 ;  /* 0x0000000409047825 */ /* 0x004fc800078e0204 */
[----:B---3--:R-:W-:Y:S01]  /*00d0*/  IMAD.WIDE R6, R9, 0x4, R6 ;  /* 0x0000000409067825 */ /* 0x008fe200078e0206 */
[----:B----4-:R-:W-:Y:S04]  /*00e0*/  STG.E desc[UR4][R4.64], R11 ;  /* 0x0000000b04007986 */ /* 0x010fe8000c101904 */
[----:B------:R-:W2:Y:S04]  /*00f0*/  LDG.E R9, desc[UR4][R6.64] ;  /* 0x0000000406097981 */ /* 0x000ea8000c1e1900 */
[----:B--2---:R-:W-:Y:S04]  /*0100*/  STG.E desc[UR4][R2.64], R9 ;  /* 0x0000000902007986 */ /* 0x004fe8000c101904 */
[----:B------:R-:W2:Y:S04]  /*0110*/  LDG.E R13, desc[UR4][R4.64] ;  /* 0x00000004040d7981 */ /* 0x000ea8000c1e1900 */
[----:B--2---:R-:W-:Y:S01]  /*0120*/  STG.E desc[UR4][R6.64], R13 ;  /* 0x0000000d06007986 */ /* 0x004fe2000c101904 */
[----:B------:R-:W-:Y:S05]  /*0130*/  EXIT ;  /* 0x000000000000794d */ /* 0x000fea0003800000 */
.L_x_0:
[----:B------:R-:W-:-:S00]  /*0140*/  BRA `(.L_x_0) ;  /* 0xfffffffc00fc7947 */ /* 0x000fc0000383ffff */
[----:B------:R-:W-:-:S00]  /*0150*/  NOP ;  /* 0x0000000000007918 */ /* 0x000fc00000000000 */
        /* <DEDUP_REMOVED lines=10> */
.L_x_1:


//--------------------- .nv.shared.reserved.0     --------------------------
	.section	.nv.shared.reserved.0,"aw",@nobits
	.weak		__nv_reservedSMEM_offset_0_alias
	.size		__nv_reservedSMEM_offset_0_alias, 0, 64
	.other		__nv_reservedSMEM_offset_0_alias,@"STO_CUDA_RESERVED_SHARED STV_DEFAULT"
__nv_reservedSMEM_offset_0_alias:
	.zero		0
	.zero		64


//--------------------- .nv.constant0._Z11vector_swapPfS_S_ --------------------------
	.section	.nv.constant0._Z11vector_swapPfS_S_,"a",@progbits
	.sectionflags	@""
	.align	4
.nv.constant0._Z11vector_swapPfS_S_:
	.zero		920


//--------------------- SYMBOLS --------------------------

	.type		.nv.reservedSmem.offset0,@object
	.size		.nv.reservedSmem.offset0,0x4
